//
// Generated by NVIDIA NVVM Compiler
//
// Compiler Build ID: CL-36424714
// Cuda compilation tools, release 13.0, V13.0.88
// Based on NVVM 20.0.0
//

.version 9.0
.target sm_100
.address_size 64

	// .globl	_Z12useDeviceVarv
.extern .func  (.param .b32 func_retval0) vprintf
(
	.param .b64 vprintf_param_0,
	.param .b64 vprintf_param_1
)
;
.global .align 4 .u32 globalDeviceVar;
.global .align 1 .b8 $str[48] = {68, 101, 118, 105, 99, 101, 32, 118, 97, 114, 105, 97, 98, 108, 101, 32, 117, 112, 100, 97, 116, 101, 100, 32, 98, 121, 32, 116, 104, 114, 101, 97, 100, 32, 37, 100, 58, 32, 37, 100, 32, 45, 62, 32, 37, 100, 10};
.global .align 1 .b8 $str$1[36] = {84, 104, 114, 101, 97, 100, 32, 37, 100, 32, 115, 101, 101, 115, 32, 100, 101, 118, 105, 99, 101, 32, 118, 97, 114, 105, 97, 98, 108, 101, 58, 32, 37, 100, 10};

.visible .entry _Z12useDeviceVarv()
{
	.local .align 8 .b8 	__local_depot0[16];
	.reg .b64 	%SP;
	.reg .b64 	%SPL;
	.reg .pred 	%p<2>;
	.reg .b32 	%r<10>;
	.reg .b64 	%rd<9>;

	mov.u64 	%SPL, __local_depot0;
	cvta.local.u64 	%SP, %SPL;
	add.u64 	%rd2, %SP, 0;
	add.u64 	%rd1, %SPL, 0;
	mov.u32 	%r1, %tid.x;
	setp.ne.s32 	%p1, %r1, 0;
	@%p1 bra 	$L__BB0_2;
	ld.global.u32 	%r5, [globalDeviceVar];
	add.s32 	%r6, %r5, 1;
	st.global.u32 	[globalDeviceVar], %r6;
	mov.b32 	%r7, 0;
	st.local.v2.u32 	[%rd1], {%r7, %r5};
	st.local.u32 	[%rd1+8], %r6;
	mov.u64 	%rd6, $str;
	cvta.global.u64 	%rd7, %rd6;
	{ // callseq 1, 0
	.param .b64 param0;
	st.param.b64 	[param0], %rd7;
	.param .b64 param1;
	st.param.b64 	[param1], %rd2;
	.param .b32 retval0;
	call.uni (retval0), 
	vprintf, 
	(
	param0, 
	param1
	);
	ld.param.b32 	%r8, [retval0];
	} // callseq 1
	bra.uni 	$L__BB0_3;
$L__BB0_2:
	ld.global.u32 	%r2, [globalDeviceVar];
	st.local.v2.u32 	[%rd1], {%r1, %r2};
	mov.u64 	%rd3, $str$1;
	cvta.global.u64 	%rd4, %rd3;
	{ // callseq 0, 0
	.param .b64 param0;
	st.param.b64 	[param0], %rd4;
	.param .b64 param1;
	st.param.b64 	[param1], %rd2;
	.param .b32 retval0;
	call.uni (retval0), 
	vprintf, 
	(
	param0, 
	param1
	);
	ld.param.b32 	%r3, [retval0];
	} // callseq 0
$L__BB0_3:
	ret;

}


// ===== COMPILED SASS (sm_100) =====

	.target	sm_100

	.elftype	@"ET_EXEC"


//--------------------- .note.nv.tkinfo           --------------------------
	.section	.note.nv.tkinfo,"",@"SHT_NOTE"
	.sectionflags	@"SHF_NOTE_NV_TKINFO"
	.tkinfo
        /*0018*/ 	.word	0x00000002
        /*0030*/ 	.string	""
        /*0030*/ 	.string	"ptxas"
        /*0030*/ 	.string	"Cuda compilation tools, release 13.0, V13.0.88"
        /*0030*/ 	.string	"Build cuda_13.0.r13.0/compiler.36424714_0"
        /*0030*/ 	.string	"-arch sm_100 -m 64 "



//--------------------- .note.nv.cuinfo           --------------------------
	.section	.note.nv.cuinfo,"",@"SHT_NOTE"
	.sectionflags	@"SHF_NOTE_NV_CUINFO"
        /*0018*/ 	.short	0x0002
        /*001a*/ 	.short	0x0064
        /*001c*/ 	.short	0x0082
	.zero		2


//--------------------- .nv.info                  --------------------------
	.section	.nv.info,"",@"SHT_CUDA_INFO"
	.align	4


	//----- nvinfo : EIATTR_REGCOUNT
	.align		4
        /*0000*/ 	.byte	0x04, 0x2f
        /*0002*/ 	.short	(.L_4 - .L_3)
	.align		4
.L_3:
        /*0004*/ 	.word	index@(_Z12useDeviceVarv)
        /*0008*/ 	.word	0x00000018


	//----- nvinfo : EIATTR_FRAME_SIZE
	.align		4
.L_4:
        /*000c*/ 	.byte	0x04, 0x11
        /*000e*/ 	.short	(.L_6 - .L_5)
	.align		4
.L_5:
        /*0010*/ 	.word	index@(_Z12useDeviceVarv)
        /*0014*/ 	.word	0x00000010


	//----- nvinfo : EIATTR_MIN_STACK_SIZE
	.align		4
.L_6:
        /*0018*/ 	.byte	0x04, 0x12
        /*001a*/ 	.short	(.L_8 - .L_7)
	.align		4
.L_7:
        /*001c*/ 	.word	index@(_Z12useDeviceVarv)
        /*0020*/ 	.word	0x00000010
.L_8:


//--------------------- .nv.compat                --------------------------
	.section	.nv.compat,"",@"SHT_CUDA_COMPAT_INFO"
	.align	4
        /*0000*/ 	.byte	0x02, 0x09, 0x00, 0x00, 0x02, 0x02, 0x01, 0x00, 0x02, 0x05, 0x05, 0x00, 0x03, 0x07, 0x01, 0x01
        /*0010*/ 	.byte	0x02, 0x03, 0x00, 0x00, 0x02, 0x06, 0x01, 0x00, 0x04, 0x0b, 0x08, 0x00, 0x09, 0x00, 0x00, 0x00
        /*0020*/ 	.byte	0x00, 0x00, 0x00, 0x00


//--------------------- .nv.info._Z12useDeviceVarv --------------------------
	.section	.nv.info._Z12useDeviceVarv,"",@"SHT_CUDA_INFO"
	.sectionflags	@""
	.align	4


	//----- nvinfo : EIATTR_CUDA_API_VERSION
	.align		4
        /*0000*/ 	.byte	0x04, 0x37
        /*0002*/ 	.short	(.L_10 - .L_9)
.L_9:
        /*0004*/ 	.word	0x00000082


	//----- nvinfo : EIATTR_SPARSE_MMA_MASK
	.align		4
.L_10:
        /*0008*/ 	.byte	0x03, 0x50
        /*000a*/ 	.short	0x0000


	//----- nvinfo : EIATTR_MAXREG_COUNT
	.align		4
        /*000c*/ 	.byte	0x03, 0x1b
        /*000e*/ 	.short	0x00ff


	//----- nvinfo : EIATTR_EXTERNS
	.align		4
        /*0010*/ 	.byte	0x04, 0x0f
        /*0012*/ 	.short	(.L_12 - .L_11)


	//   ....[0]....
	.align		4
.L_11:
        /*0014*/ 	.word	index@(vprintf)


	//----- nvinfo : EIATTR_MERCURY_ISA_VERSION
	.align		4
.L_12:
        /*0018*/ 	.byte	0x03, 0x5f
        /*001a*/ 	.short	0x0101


	//----- nvinfo : EIATTR_VRC_CTA_INIT_COUNT
	.align		4
        /*001c*/ 	.byte	0x02, 0x4a
	.zero		1
	.zero		1


	//----- nvinfo : EIATTR_SYSCALL_OFFSETS
	.align		4
        /*0020*/ 	.byte	0x04, 0x46
        /*0022*/ 	.short	(.L_14 - .L_13)


	//   ....[0]....
.L_13:
        /*0024*/ 	.word	0x00000170


	//   ....[1]....
        /*0028*/ 	.word	0x00000220


	//----- nvinfo : EIATTR_EXIT_INSTR_OFFSETS
	.align		4
.L_14:
        /*002c*/ 	.byte	0x04, 0x1c
        /*002e*/ 	.short	(.L_16 - .L_15)


	//   ....[0]....
.L_15:
        /*0030*/ 	.word	0x00000180


	//   ....[1]....
        /*0034*/ 	.word	0x00000230


	//----- nvinfo : EIATTR_CRS_STACK_SIZE
	.align		4
.L_16:
        /*0038*/ 	.byte	0x04, 0x1e
        /*003a*/ 	.short	(.L_18 - .L_17)
.L_17:
        /*003c*/ 	.word	0x00000000


	//----- nvinfo : EIATTR_SW_WAR
	.align		4
.L_18:
        /*0040*/ 	.byte	0x04, 0x36
        /*0042*/ 	.short	(.L_20 - .L_19)
.L_19:
        /*0044*/ 	.word	0x00000008
.L_20:


//--------------------- .nv.callgraph             --------------------------
	.section	.nv.callgraph,"",@"SHT_CUDA_CALLGRAPH"
	.align	4
	.sectionentsize	8
	.align		4
        /*0000*/ 	.word	0x00000000
	.align		4
        /*0004*/ 	.word	0xffffffff
	.align		4
        /*0008*/ 	.word	index@(_Z12useDeviceVarv)
	.align		4
        /*000c*/ 	.word	index@(vprintf)
	.align		4
        /*0010*/ 	.word	0x00000000
	.align		4
        /*0014*/ 	.word	0xfffffffe
	.align		4
        /*0018*/ 	.word	0x00000000
	.align		4
        /*001c*/ 	.word	0xfffffffd
	.align		4
        /*0020*/ 	.word	0x00000000
	.align		4
        /*0024*/ 	.word	0xfffffffc


//--------------------- .nv.constant4             --------------------------
	.section	.nv.constant4,"a",@progbits
	.align	8
	.align		8
.nv.constant4:
        /*0000*/ 	.dword	vprintf
	.align		8
        /*0008*/ 	.dword	globalDeviceVar
	.align		8
        /*0010*/ 	.dword	$str
	.align		8
        /*0018*/ 	.dword	$str$1


//--------------------- .text._Z12useDeviceVarv   --------------------------
	.section	.text._Z12useDeviceVarv,"ax",@progbits
	.align	128
        .global         _Z12useDeviceVarv
        .type           _Z12useDeviceVarv,@function
        .size           _Z12useDeviceVarv,(.L_x_4 - _Z12useDeviceVarv)
        .other          _Z12useDeviceVarv,@"STO_CUDA_ENTRY STV_DEFAULT"
_Z12useDeviceVarv:
.text._Z12useDeviceVarv:
[----:B------:R-:W0:Y:S01]  /*0000*/  LDC R1, c[0x0][0x37c] ;  /* 0x0000df00ff017b82 */ /* 0x000e220000000800 */
[----:B------:R-:W1:Y:S01]  /*0010*/  S2R R2, SR_TID.X ;  /* 0x0000000000027919 */ /* 0x000e620000002100 */
[----:B------:R-:W2:Y:S01]  /*0020*/  LDCU UR4, c[0x0][0x2f8] ;  /* 0x00005f00ff0477ac */ /* 0x000ea20008000800 */
[----:B0-----:R-:W-:Y:S01]  /*0030*/  VIADD R1, R1, 0xfffffff0 ;  /* 0xfffffff001017836 */ /* 0x001fe20000000000 */
[----:B------:R-:W0:Y:S01]  /*0040*/  LDCU UR5, c[0x0][0x2fc] ;  /* 0x00005f80ff0577ac */ /* 0x000e220008000800 */
[----:B------:R-:W3:Y:S03]  /*0050*/  LDCU.64 UR36, c[0x0][0x358] ;  /* 0x00006b00ff2477ac */ /* 0x000ee60008000a00 */
[----:B--2---:R-:W-:-:S05]  /*0060*/  IADD3 R6, P1, PT, R1, UR4, RZ ;  /* 0x0000000401067c10 */ /* 0x004fca000ff3e0ff */
[----:B0-----:R-:W-:Y:S01]  /*0070*/  IMAD.X R7, RZ, RZ, UR5, P1 ;  /* 0x00000005ff077e24 */ /* 0x001fe200088e06ff */
[----:B-1----:R-:W-:-:S13]  /*0080*/  ISETP.NE.AND P0, PT, R2, RZ, PT ;  /* 0x000000ff0200720c */ /* 0x002fda0003f05270 */
[----:B---3--:R-:W-:Y:S05]  /*0090*/  @P0 BRA `(.L_x_0) ;  /* 0x00000000003c0947 */ /* 0x008fea0003800000 */
[----:B------:R-:W0:Y:S01]  /*00a0*/  LDC.64 R2, c[0x4][0x8] ;  /* 0x01000200ff027b82 */ /* 0x000e220000000a00 */
[----:B------:R-:W-:Y:S01]  /*00b0*/  MOV R8, 0x0 ;  /* 0x0000000000087802 */ /* 0x000fe20000000f00 */
[----:B------:R-:W-:Y:S01]  /*00c0*/  IMAD.MOV.U32 R10, RZ, RZ, RZ ;  /* 0x000000ffff0a7224 */ /* 0x000fe200078e00ff */
[----:B------:R-:W1:Y:S01]  /*00d0*/  LDCU.64 UR4, c[0x4][0x10] ;  /* 0x01000200ff0477ac */ /* 0x000e620008000a00 */
[----:B0-----:R-:W2:Y:S04]  /*00e0*/  LDG.E R11, desc[UR36][R2.64] ;  /* 0x00000024020b7981 */ /* 0x001ea8000c1e1900 */
[----:B------:R-:W0:Y:S01]  /*00f0*/  LDC.64 R8, c[0x4][R8] ;  /* 0x0100000008087b82 */ /* 0x000e220000000a00 */
[----:B-1----:R-:W-:Y:S01]  /*0100*/  MOV R4, UR4 ;  /* 0x0000000400047c02 */ /* 0x002fe20008000f00 */
[----:B------:R-:W-:-:S02]  /*0110*/  IMAD.U32 R5, RZ, RZ, UR5 ;  /* 0x00000005ff057e24 */ /* 0x000fc4000f8e00ff */
[----:B--2---:R-:W-:Y:S01]  /*0120*/  VIADD R0, R11, 0x1 ;  /* 0x000000010b007836 */ /* 0x004fe20000000000 */
[----:B------:R1:W-:Y:S04]  /*0130*/  STL.64 [R1], R10 ;  /* 0x0000000a01007387 */ /* 0x0003e80000100a00 */
[----:B------:R1:W-:Y:S04]  /*0140*/  STG.E desc[UR36][R2.64], R0 ;  /* 0x0000000002007986 */ /* 0x0003e8000c101924 */
[----:B0-----:R1:W-:Y:S02]  /*0150*/  STL [R1+0x8], R0 ;  /* 0x0000080001007387 */ /* 0x0013e40000100800 */
[----:B------:R-:W-:-:S07]  /*0160*/  LEPC R20, `(.L_x_1) ;  /* 0x000000001014794e */ /* 0x000fce0000000000 */
[----:B-1----:R-:W-:Y:S05]  /*0170*/  CALL.ABS.NOINC R8 ;  /* 0x0000000008007343 */ /* 0x002fea0003c00000 */
.L_x_1:
[----:B------:R-:W-:Y:S05]  /*0180*/  EXIT ;  /* 0x000000000000794d */ /* 0x000fea0003800000 */
.L_x_0:
[----:B------:R-:W0:Y:S01]  /*0190*/  LDC.64 R8, c[0x4][0x8] ;  /* 0x01000200ff087b82 */ /* 0x000e220000000a00 */
[----:B------:R-:W-:Y:S01]  /*01a0*/  MOV R0, 0x0 ;  /* 0x0000000000007802 */ /* 0x000fe20000000f00 */
[----:B------:R-:W1:Y:S01]  /*01b0*/  LDCU.64 UR4, c[0x4][0x18] ;  /* 0x01000300ff0477ac */ /* 0x000e620008000a00 */
[----:B0-----:R-:W2:Y:S05]  /*01c0*/  LDG.E R3, desc[UR36][R8.64] ;  /* 0x0000002408037981 */ /* 0x001eaa000c1e1900 */
[----:B------:R0:W3:Y:S01]  /*01d0*/  LDC.64 R10, c[0x4][R0] ;  /* 0x01000000000a7b82 */ /* 0x0000e20000000a00 */
[----:B-1----:R-:W-:Y:S01]  /*01e0*/  IMAD.U32 R4, RZ, RZ, UR4 ;  /* 0x00000004ff047e24 */ /* 0x002fe2000f8e00ff */
[----:B------:R-:W-:Y:S01]  /*01f0*/  MOV R5, UR5 ;  /* 0x0000000500057c02 */ /* 0x000fe20008000f00 */
[----:B--23--:R0:W-:Y:S06]  /*0200*/  STL.64 [R1], R2 ;  /* 0x0000000201007387 */ /* 0x00c1ec0000100a00 */
[----:B------:R-:W-:-:S07]  /*0210*/  LEPC R20, `(.L_x_2) ;  /* 0x000000001014794e */ /* 0x000fce0000000000 */
[----:B0-----:R-:W-:Y:S05]  /*0220*/  CALL.ABS.NOINC R10 ;  /* 0x000000000a007343 */ /* 0x001fea0003c00000 */
.L_x_2:
[----:B------:R-:W-:Y:S05]  /*0230*/  EXIT ;  /* 0x000000000000794d */ /* 0x000fea0003800000 */
.L_x_3:
[----:B------:R-:W-:-:S00]  /*0240*/  BRA `(.L_x_3) ;  /* 0xfffffffc00fc7947 */ /* 0x000fc0000383ffff */
[----:B------:R-:W-:-:S00]  /*0250*/  NOP ;  /* 0x0000000000007918 */ /* 0x000fc00000000000 */
        /* <DEDUP_REMOVED lines=10> */
.L_x_4:


//--------------------- .nv.global.init           --------------------------
	.section	.nv.global.init,"aw",@progbits
.nv.global.init:
	.type		$str$1,@object
	.size		$str$1,($str - $str$1)
$str$1:
        /*0000*/ 	.byte	0x54, 0x68, 0x72, 0x65, 0x61, 0x64, 0x20, 0x25, 0x64, 0x20, 0x73, 0x65, 0x65, 0x73, 0x20, 0x64
        /*0010*/ 	.byte	0x65, 0x76, 0x69, 0x63, 0x65, 0x20, 0x76, 0x61, 0x72, 0x69, 0x61, 0x62, 0x6c, 0x65, 0x3a, 0x20
        /*0020*/ 	.byte	0x25, 0x64, 0x0a, 0x00
	.type		$str,@object
	.size		$str,(.L_1 - $str)
$str:
        /*0024*/ 	.byte	0x44, 0x65, 0x76, 0x69, 0x63, 0x65, 0x20, 0x76, 0x61, 0x72, 0x69, 0x61, 0x62, 0x6c, 0x65, 0x20
        /*0034*/ 	.byte	0x75, 0x70, 0x64, 0x61, 0x74, 0x65, 0x64, 0x20, 0x62, 0x79, 0x20, 0x74, 0x68, 0x72, 0x65, 0x61
        /*0044*/ 	.byte	0x64, 0x20, 0x25, 0x64, 0x3a, 0x20, 0x25, 0x64, 0x20, 0x2d, 0x3e, 0x20, 0x25, 0x64, 0x0a, 0x00
.L_1:


//--------------------- .nv.shared.reserved.0     --------------------------
	.section	.nv.shared.reserved.0,"aw",@nobits
	.weak		__nv_reservedSMEM_offset_0_alias
	.size		__nv_reservedSMEM_offset_0_alias, 0, 64
	.other		__nv_reservedSMEM_offset_0_alias,@"STO_CUDA_RESERVED_SHARED STV_DEFAULT"
__nv_reservedSMEM_offset_0_alias:
	.zero		0
	.zero		64


//--------------------- .nv.global                --------------------------
	.section	.nv.global,"aw",@nobits
	.align	4
.nv.global:
	.type		globalDeviceVar,@object
	.size		globalDeviceVar,(.L_0 - globalDeviceVar)
globalDeviceVar:
	.zero		4
.L_0:


//--------------------- .nv.constant0._Z12useDeviceVarv --------------------------
	.section	.nv.constant0._Z12useDeviceVarv,"a",@progbits
	.sectionflags	@""
	.align	4
.nv.constant0._Z12useDeviceVarv:
	.zero		896


//--------------------- SYMBOLS --------------------------

	.type		.nv.reservedSmem.offset0,@object
	.size		.nv.reservedSmem.offset0,0x4
	.type		vprintf,@function
